//
// Generated by NVIDIA NVVM Compiler
//
// Compiler Build ID: CL-36424714
// Cuda compilation tools, release 13.0, V13.0.88
// Based on NVVM 20.0.0
//

.version 9.0
.target sm_100
.address_size 64

	// .globl	_Z6mcarloPfi
.global .align 4 .b8 precalc_xorwow_matrix[102400];
.global .align 4 .b8 precalc_xorwow_offset_matrix[102400];
.global .align 4 .b8 mrg32k3aM1[2304];
.global .align 4 .b8 mrg32k3aM2[2304];
.global .align 4 .b8 mrg32k3aM1SubSeq[2016];
.global .align 4 .b8 mrg32k3aM2SubSeq[2016];
.global .align 4 .b8 mrg32k3aM1Seq[2304];
.global .align 4 .b8 mrg32k3aM2Seq[2304];
.const .align 8 .b8 __cr_lgamma_table[72];

.visible .entry _Z6mcarloPfi(
	.param .u64 .ptr .align 1 _Z6mcarloPfi_param_0,
	.param .u32 _Z6mcarloPfi_param_1
)
{
	.reg .pred 	%p<6>;
	.reg .b32 	%r<101>;
	.reg .b32 	%f<33>;
	.reg .b64 	%rd<5>;

	ld.param.u64 	%rd2, [_Z6mcarloPfi_param_0];
	cvta.to.global.u64 	%rd3, %rd2;
	mov.u32 	%r25, %tid.x;
	xor.b32  	%r26, %r25, -1429050551;
	mul.lo.s32 	%r27, %r26, 1099087573;
	add.s32 	%r100, %r27, 5783321;
	xor.b32  	%r97, %r27, 362436069;
	add.s32 	%r96, %r27, 123456789;
	mov.u32 	%r28, %ctaid.x;
	mov.u32 	%r29, %ntid.x;
	mad.lo.s32 	%r30, %r28, %r29, %r25;
	mul.wide.s32 	%rd4, %r30, 4;
	add.s64 	%rd1, %rd3, %rd4;
	add.s32 	%r94, %r27, -637770787;
	mov.b32 	%r99, -589760388;
	mov.b32 	%r98, -123459836;
	mov.b32 	%r95, 0;
$L__BB0_1:
	shr.u32 	%r31, %r96, 2;
	xor.b32  	%r32, %r31, %r96;
	shl.b32 	%r33, %r100, 4;
	shl.b32 	%r34, %r32, 1;
	xor.b32  	%r35, %r33, %r34;
	xor.b32  	%r36, %r35, %r100;
	xor.b32  	%r12, %r36, %r32;
	add.s32 	%r37, %r94, %r12;
	cvt.rn.f32.u32 	%f1, %r37;
	fma.rn.f32 	%f2, %f1, 0f2F800000, 0f2F000000;
	shr.u32 	%r38, %r97, 2;
	xor.b32  	%r39, %r38, %r97;
	shl.b32 	%r40, %r12, 4;
	shl.b32 	%r41, %r39, 1;
	xor.b32  	%r42, %r41, %r40;
	xor.b32  	%r43, %r42, %r39;
	xor.b32  	%r13, %r43, %r12;
	add.s32 	%r44, %r94, %r13;
	add.s32 	%r45, %r44, 362437;
	cvt.rn.f32.u32 	%f3, %r45;
	fma.rn.f32 	%f4, %f3, 0f2F800000, 0f2F000000;
	mul.f32 	%f5, %f4, %f4;
	fma.rn.f32 	%f6, %f2, %f2, %f5;
	setp.gtu.f32 	%p1, %f6, 0f3F800000;
	@%p1 bra 	$L__BB0_3;
	ld.global.f32 	%f7, [%rd1];
	add.f32 	%f8, %f7, 0f3F800000;
	st.global.f32 	[%rd1], %f8;
$L__BB0_3:
	shr.u32 	%r46, %r98, 2;
	xor.b32  	%r47, %r46, %r98;
	shl.b32 	%r48, %r13, 4;
	shl.b32 	%r49, %r47, 1;
	xor.b32  	%r50, %r48, %r49;
	xor.b32  	%r51, %r50, %r13;
	xor.b32  	%r14, %r51, %r47;
	add.s32 	%r52, %r94, %r14;
	add.s32 	%r53, %r52, 724874;
	cvt.rn.f32.u32 	%f9, %r53;
	fma.rn.f32 	%f10, %f9, 0f2F800000, 0f2F000000;
	shr.u32 	%r54, %r99, 2;
	xor.b32  	%r55, %r54, %r99;
	shl.b32 	%r56, %r14, 4;
	shl.b32 	%r57, %r55, 1;
	xor.b32  	%r58, %r57, %r56;
	xor.b32  	%r59, %r58, %r55;
	xor.b32  	%r96, %r59, %r14;
	add.s32 	%r60, %r94, %r96;
	add.s32 	%r61, %r60, 1087311;
	cvt.rn.f32.u32 	%f11, %r61;
	fma.rn.f32 	%f12, %f11, 0f2F800000, 0f2F000000;
	mul.f32 	%f13, %f12, %f12;
	fma.rn.f32 	%f14, %f10, %f10, %f13;
	setp.gtu.f32 	%p2, %f14, 0f3F800000;
	@%p2 bra 	$L__BB0_5;
	ld.global.f32 	%f15, [%rd1];
	add.f32 	%f16, %f15, 0f3F800000;
	st.global.f32 	[%rd1], %f16;
$L__BB0_5:
	shr.u32 	%r62, %r100, 2;
	xor.b32  	%r63, %r62, %r100;
	shl.b32 	%r64, %r96, 4;
	shl.b32 	%r65, %r63, 1;
	xor.b32  	%r66, %r64, %r65;
	xor.b32  	%r67, %r66, %r96;
	xor.b32  	%r97, %r67, %r63;
	add.s32 	%r68, %r94, %r97;
	add.s32 	%r69, %r68, 1449748;
	cvt.rn.f32.u32 	%f17, %r69;
	fma.rn.f32 	%f18, %f17, 0f2F800000, 0f2F000000;
	shr.u32 	%r70, %r12, 2;
	xor.b32  	%r71, %r70, %r12;
	shl.b32 	%r72, %r97, 4;
	shl.b32 	%r73, %r71, 1;
	xor.b32  	%r74, %r73, %r72;
	xor.b32  	%r75, %r74, %r71;
	xor.b32  	%r98, %r75, %r97;
	add.s32 	%r76, %r94, %r98;
	add.s32 	%r77, %r76, 1812185;
	cvt.rn.f32.u32 	%f19, %r77;
	fma.rn.f32 	%f20, %f19, 0f2F800000, 0f2F000000;
	mul.f32 	%f21, %f20, %f20;
	fma.rn.f32 	%f22, %f18, %f18, %f21;
	setp.gtu.f32 	%p3, %f22, 0f3F800000;
	@%p3 bra 	$L__BB0_7;
	ld.global.f32 	%f23, [%rd1];
	add.f32 	%f24, %f23, 0f3F800000;
	st.global.f32 	[%rd1], %f24;
$L__BB0_7:
	shr.u32 	%r78, %r13, 2;
	xor.b32  	%r79, %r78, %r13;
	shl.b32 	%r80, %r98, 4;
	shl.b32 	%r81, %r79, 1;
	xor.b32  	%r82, %r80, %r81;
	xor.b32  	%r83, %r82, %r98;
	xor.b32  	%r99, %r83, %r79;
	add.s32 	%r84, %r94, %r99;
	add.s32 	%r85, %r84, 2174622;
	cvt.rn.f32.u32 	%f25, %r85;
	fma.rn.f32 	%f26, %f25, 0f2F800000, 0f2F000000;
	shr.u32 	%r86, %r14, 2;
	xor.b32  	%r87, %r86, %r14;
	shl.b32 	%r88, %r99, 4;
	shl.b32 	%r89, %r87, 1;
	xor.b32  	%r90, %r89, %r88;
	xor.b32  	%r91, %r90, %r87;
	xor.b32  	%r100, %r91, %r99;
	add.s32 	%r92, %r94, %r100;
	add.s32 	%r93, %r92, 2537059;
	cvt.rn.f32.u32 	%f27, %r93;
	fma.rn.f32 	%f28, %f27, 0f2F800000, 0f2F000000;
	mul.f32 	%f29, %f28, %f28;
	fma.rn.f32 	%f30, %f26, %f26, %f29;
	setp.gtu.f32 	%p4, %f30, 0f3F800000;
	@%p4 bra 	$L__BB0_9;
	ld.global.f32 	%f31, [%rd1];
	add.f32 	%f32, %f31, 0f3F800000;
	st.global.f32 	[%rd1], %f32;
$L__BB0_9:
	add.s32 	%r95, %r95, 4;
	add.s32 	%r94, %r94, 2899496;
	setp.ne.s32 	%p5, %r95, 10000000;
	@%p5 bra 	$L__BB0_1;
	ret;

}


// ===== COMPILED SASS (sm_100) =====

	.target	sm_100

	.elftype	@"ET_EXEC"


//--------------------- .note.nv.tkinfo           --------------------------
	.section	.note.nv.tkinfo,"",@"SHT_NOTE"
	.sectionflags	@"SHF_NOTE_NV_TKINFO"
	.tkinfo
        /*0018*/ 	.word	0x00000002
        /*0030*/ 	.string	""
        /*0030*/ 	.string	"ptxas"
        /*0030*/ 	.string	"Cuda compilation tools, release 13.0, V13.0.88"
        /*0030*/ 	.string	"Build cuda_13.0.r13.0/compiler.36424714_0"
        /*0030*/ 	.string	"-arch sm_100 -m 64 "



//--------------------- .note.nv.cuinfo           --------------------------
	.section	.note.nv.cuinfo,"",@"SHT_NOTE"
	.sectionflags	@"SHF_NOTE_NV_CUINFO"
        /*0018*/ 	.short	0x0002
        /*001a*/ 	.short	0x0064
        /*001c*/ 	.short	0x0082
	.zero		2


//--------------------- .nv.info                  --------------------------
	.section	.nv.info,"",@"SHT_CUDA_INFO"
	.align	4


	//----- nvinfo : EIATTR_REGCOUNT
	.align		4
        /*0000*/ 	.byte	0x04, 0x2f
        /*0002*/ 	.short	(.L_10 - .L_9)
	.align		4
.L_9:
        /*0004*/ 	.word	index@(_Z6mcarloPfi)
        /*0008*/ 	.word	0x00000014


	//----- nvinfo : EIATTR_FRAME_SIZE
	.align		4
.L_10:
        /*000c*/ 	.byte	0x04, 0x11
        /*000e*/ 	.short	(.L_12 - .L_11)
	.align		4
.L_11:
        /*0010*/ 	.word	index@(_Z6mcarloPfi)
        /*0014*/ 	.word	0x00000000


	//----- nvinfo : EIATTR_MIN_STACK_SIZE
	.align		4
.L_12:
        /*0018*/ 	.byte	0x04, 0x12
        /*001a*/ 	.short	(.L_14 - .L_13)
	.align		4
.L_13:
        /*001c*/ 	.word	index@(_Z6mcarloPfi)
        /*0020*/ 	.word	0x00000000
.L_14:


//--------------------- .nv.compat                --------------------------
	.section	.nv.compat,"",@"SHT_CUDA_COMPAT_INFO"
	.align	4
        /*0000*/ 	.byte	0x02, 0x09, 0x00, 0x00, 0x02, 0x02, 0x01, 0x00, 0x02, 0x05, 0x05, 0x00, 0x03, 0x07, 0x01, 0x01
        /*0010*/ 	.byte	0x02, 0x03, 0x00, 0x00, 0x02, 0x06, 0x01, 0x00, 0x04, 0x0b, 0x08, 0x00, 0x01, 0x00, 0x00, 0x00
        /*0020*/ 	.byte	0x00, 0x00, 0x00, 0x00


//--------------------- .nv.info._Z6mcarloPfi     --------------------------
	.section	.nv.info._Z6mcarloPfi,"",@"SHT_CUDA_INFO"
	.sectionflags	@""
	.align	4


	//----- nvinfo : EIATTR_CUDA_API_VERSION
	.align		4
        /*0000*/ 	.byte	0x04, 0x37
        /*0002*/ 	.short	(.L_16 - .L_15)
.L_15:
        /*0004*/ 	.word	0x00000082


	//----- nvinfo : EIATTR_KPARAM_INFO
	.align		4
.L_16:
        /*0008*/ 	.byte	0x04, 0x17
        /*000a*/ 	.short	(.L_18 - .L_17)
.L_17:
        /*000c*/ 	.word	0x00000000
        /*0010*/ 	.short	0x0001
        /*0012*/ 	.short	0x0008
        /*0014*/ 	.byte	0x00, 0xf0, 0x11, 0x00


	//----- nvinfo : EIATTR_KPARAM_INFO
	.align		4
.L_18:
        /*0018*/ 	.byte	0x04, 0x17
        /*001a*/ 	.short	(.L_20 - .L_19)
.L_19:
        /*001c*/ 	.word	0x00000000
        /*0020*/ 	.short	0x0000
        /*0022*/ 	.short	0x0000
        /*0024*/ 	.byte	0x00, 0xf5, 0x21, 0x00


	//----- nvinfo : EIATTR_SPARSE_MMA_MASK
	.align		4
.L_20:
        /*0028*/ 	.byte	0x03, 0x50
        /*002a*/ 	.short	0x0000


	//----- nvinfo : EIATTR_MAXREG_COUNT
	.align		4
        /*002c*/ 	.byte	0x03, 0x1b
        /*002e*/ 	.short	0x00ff


	//----- nvinfo : EIATTR_MERCURY_ISA_VERSION
	.align		4
        /*0030*/ 	.byte	0x03, 0x5f
        /*0032*/ 	.short	0x0101


	//----- nvinfo : EIATTR_VRC_CTA_INIT_COUNT
	.align		4
        /*0034*/ 	.byte	0x02, 0x4a
	.zero		1
	.zero		1


	//----- nvinfo : EIATTR_EXIT_INSTR_OFFSETS
	.align		4
        /*0038*/ 	.byte	0x04, 0x1c
        /*003a*/ 	.short	(.L_22 - .L_21)


	//   ....[0]....
.L_21:
        /*003c*/ 	.word	0x00000760


	//----- nvinfo : EIATTR_CBANK_PARAM_SIZE
	.align		4
.L_22:
        /*0040*/ 	.byte	0x03, 0x19
        /*0042*/ 	.short	0x000c


	//----- nvinfo : EIATTR_PARAM_CBANK
	.align		4
        /*0044*/ 	.byte	0x04, 0x0a
        /*0046*/ 	.short	(.L_24 - .L_23)
	.align		4
.L_23:
        /*0048*/ 	.word	index@(.nv.constant0._Z6mcarloPfi)
        /*004c*/ 	.short	0x0380
        /*004e*/ 	.short	0x000c


	//----- nvinfo : EIATTR_SW_WAR
	.align		4
.L_24:
        /*0050*/ 	.byte	0x04, 0x36
        /*0052*/ 	.short	(.L_26 - .L_25)
.L_25:
        /*0054*/ 	.word	0x00000008
.L_26:


//--------------------- .nv.callgraph             --------------------------
	.section	.nv.callgraph,"",@"SHT_CUDA_CALLGRAPH"
	.align	4
	.sectionentsize	8
	.align		4
        /*0000*/ 	.word	0x00000000
	.align		4
        /*0004*/ 	.word	0xffffffff
	.align		4
        /*0008*/ 	.word	0x00000000
	.align		4
        /*000c*/ 	.word	0xfffffffe
	.align		4
        /*0010*/ 	.word	0x00000000
	.align		4
        /*0014*/ 	.word	0xfffffffd
	.align		4
        /*0018*/ 	.word	0x00000000
	.align		4
        /*001c*/ 	.word	0xfffffffc


//--------------------- .nv.constant4             --------------------------
	.section	.nv.constant4,"a",@progbits
	.align	8
	.align		8
.nv.constant4:
        /*0000*/ 	.dword	precalc_xorwow_matrix
	.align		8
        /*0008*/ 	.dword	precalc_xorwow_offset_matrix
	.align		8
        /*0010*/ 	.dword	mrg32k3aM1
	.align		8
        /*0018*/ 	.dword	mrg32k3aM2
	.align		8
        /*0020*/ 	.dword	mrg32k3aM1SubSeq
	.align		8
        /*0028*/ 	.dword	mrg32k3aM2SubSeq
	.align		8
        /*0030*/ 	.dword	mrg32k3aM1Seq
	.align		8
        /*0038*/ 	.dword	mrg32k3aM2Seq


//--------------------- .nv.constant3             --------------------------
	.section	.nv.constant3,"a",@progbits
	.align	8
.nv.constant3:
	.type		__cr_lgamma_table,@object
	.size		__cr_lgamma_table,(.L_8 - __cr_lgamma_table)
__cr_lgamma_table:
        /*0000*/ 	.byte	0x00, 0x00, 0x00, 0x00, 0x00, 0x00, 0x00, 0x00, 0x00, 0x00, 0x00, 0x00, 0x00, 0x00, 0x00, 0x00
        /*0010*/ 	.byte	0xef, 0x39, 0xfa, 0xfe, 0x42, 0x2e, 0xe6, 0x3f, 0x02, 0x20, 0x2a, 0xfa, 0x0b, 0xab, 0xfc, 0x3f
        /*0020*/ 	.byte	0xf9, 0x2c, 0x92, 0x7c, 0xa7, 0x6c, 0x09, 0x40, 0xc9, 0x79, 0x44, 0x3c, 0x64, 0x26, 0x13, 0x40
        /*0030*/ 	.byte	0xca, 0x01, 0xcf, 0x3a, 0x27, 0x51, 0x1a, 0x40, 0x30, 0xcc, 0x2d, 0xf3, 0xe1, 0x0c, 0x21, 0x40
        /*0040*/ 	.byte	0x0d, 0xb7, 0xfc, 0x82, 0x8e, 0x35, 0x25, 0x40
.L_8:


//--------------------- .text._Z6mcarloPfi        --------------------------
	.section	.text._Z6mcarloPfi,"ax",@progbits
	.align	128
        .global         _Z6mcarloPfi
        .type           _Z6mcarloPfi,@function
        .size           _Z6mcarloPfi,(.L_x_2 - _Z6mcarloPfi)
        .other          _Z6mcarloPfi,@"STO_CUDA_ENTRY STV_DEFAULT"
_Z6mcarloPfi:
.text._Z6mcarloPfi:
[----:B------:R-:W-:Y:S01]  /*0000*/  LDC R1, c[0x0][0x37c] ;  /* 0x0000df00ff017b82 */ /* 0x000fe20000000800 */
[----:B------:R-:W0:Y:S07]  /*0010*/  S2R R7, SR_TID.X ;  /* 0x0000000000077919 */ /* 0x000e2e0000002100 */
[----:B------:R-:W1:Y:S01]  /*0020*/  S2UR UR4, SR_CTAID.X ;  /* 0x00000000000479c3 */ /* 0x000e620000002500 */
[----:B------:R-:W-:Y:S01]  /*0030*/  IMAD.MOV.U32 R6, RZ, RZ, -0x23270784 ;  /* 0xdcd8f87cff067424 */ /* 0x000fe200078e00ff */
[----:B------:R-:W2:Y:S06]  /*0040*/  LDCU.64 UR6, c[0x0][0x358] ;  /* 0x00006b00ff0677ac */ /* 0x000eac0008000a00 */
[----:B------:R-:W1:Y:S08]  /*0050*/  LDC R4, c[0x0][0x360] ;  /* 0x0000d800ff047b82 */ /* 0x000e700000000800 */
[----:B------:R-:W3:Y:S01]  /*0060*/  LDC.64 R2, c[0x0][0x380] ;  /* 0x0000e000ff027b82 */ /* 0x000ee20000000a00 */
[----:B0-----:R-:W-:Y:S01]  /*0070*/  LOP3.LUT R0, R7, 0xaad26b49, RZ, 0x3c, !PT ;  /* 0xaad26b4907007812 */ /* 0x001fe200078e3cff */
[----:B-1----:R-:W-:Y:S01]  /*0080*/  IMAD R7, R4, UR4, R7 ;  /* 0x0000000404077c24 */ /* 0x002fe2000f8e0207 */
[----:B------:R-:W-:Y:S01]  /*0090*/  UMOV UR4, URZ ;  /* 0x000000ff00047c82 */ /* 0x000fe20008000000 */
[----:B------:R-:W-:-:S02]  /*00a0*/  IMAD.MOV.U32 R4, RZ, RZ, -0x75bd8fc ;  /* 0xf8a42704ff047424 */ /* 0x000fc400078e00ff */
[----:B------:R-:W-:-:S04]  /*00b0*/  IMAD R5, R0, 0x4182bed5, RZ ;  /* 0x4182bed500057824 */ /* 0x000fc800078e02ff */
[C---:B------:R-:W-:Y:S01]  /*00c0*/  VIADD R0, R5.reuse, 0x583f19 ;  /* 0x00583f1905007836 */ /* 0x040fe20000000000 */
[C---:B------:R-:W-:Y:S01]  /*00d0*/  LOP3.LUT R8, R5.reuse, 0x159a55e5, RZ, 0x3c, !PT ;  /* 0x159a55e505087812 */ /* 0x040fe200078e3cff */
[----:B------:R-:W-:Y:S02]  /*00e0*/  VIADD R12, R5, 0x75bcd15 ;  /* 0x075bcd15050c7836 */ /* 0x000fe40000000000 */
[----:B---3--:R-:W-:-:S04]  /*00f0*/  IMAD.WIDE R2, R7, 0x4, R2 ;  /* 0x0000000407027825 */ /* 0x008fc800078e0202 */
[----:B--2---:R-:W-:-:S07]  /*0100*/  VIADD R5, R5, 0xd9fc63dd ;  /* 0xd9fc63dd05057836 */ /* 0x004fce0000000000 */
.L_x_0:
[----:B0-----:R-:W-:Y:S01]  /*0110*/  SHF.R.U32.HI R7, RZ, 0x2, R12 ;  /* 0x00000002ff077819 */ /* 0x001fe2000001160c */
[----:B------:R-:W-:Y:S01]  /*0120*/  IMAD.SHL.U32 R9, R0, 0x10, RZ ;  /* 0x0000001000097824 */ /* 0x000fe200078e00ff */
[----:B------:R-:W-:Y:S02]  /*0130*/  SHF.R.U32.HI R11, RZ, 0x2, R8 ;  /* 0x00000002ff0b7819 */ /* 0x000fe40000011608 */
[----:B------:R-:W-:Y:S02]  /*0140*/  LOP3.LUT R7, R7, R12, RZ, 0x3c, !PT ;  /* 0x0000000c07077212 */ /* 0x000fe400078e3cff */
[----:B------:R-:W-:-:S03]  /*0150*/  LOP3.LUT R11, R11, R8, RZ, 0x3c, !PT ;  /* 0x000000080b0b7212 */ /* 0x000fc600078e3cff */
[----:B------:R-:W-:-:S05]  /*0160*/  IMAD.SHL.U32 R10, R7, 0x2, RZ ;  /* 0x00000002070a7824 */ /* 0x000fca00078e00ff */
[----:B------:R-:W-:-:S04]  /*0170*/  LOP3.LUT R10, R0, R9, R10, 0x96, !PT ;  /* 0x00000009000a7212 */ /* 0x000fc800078e960a */
[----:B------:R-:W-:Y:S01]  /*0180*/  LOP3.LUT R8, R10, R7, RZ, 0x3c, !PT ;  /* 0x000000070a087212 */ /* 0x000fe200078e3cff */
[----:B------:R-:W-:-:S04]  /*0190*/  IMAD.SHL.U32 R7, R11, 0x2, RZ ;  /* 0x000000020b077824 */ /* 0x000fc800078e00ff */
[C---:B------:R-:W-:Y:S02]  /*01a0*/  IMAD.SHL.U32 R10, R8.reuse, 0x10, RZ ;  /* 0x00000010080a7824 */ /* 0x040fe400078e00ff */
[----:B------:R-:W-:-:S03]  /*01b0*/  IMAD.IADD R9, R8, 0x1, R5 ;  /* 0x0000000108097824 */ /* 0x000fc600078e0205 */
[----:B------:R-:W-:Y:S02]  /*01c0*/  LOP3.LUT R7, R11, R7, R10, 0x96, !PT ;  /* 0x000000070b077212 */ /* 0x000fe400078e960a */
[----:B------:R-:W-:Y:S02]  /*01d0*/  I2FP.F32.U32 R12, R9 ;  /* 0x00000009000c7245 */ /* 0x000fe40000201000 */
[----:B------:R-:W-:Y:S01]  /*01e0*/  LOP3.LUT R10, R7, R8, RZ, 0x3c, !PT ;  /* 0x00000008070a7212 */ /* 0x000fe200078e3cff */
[----:B------:R-:W-:-:S03]  /*01f0*/  IMAD.MOV.U32 R7, RZ, RZ, 0x2f800000 ;  /* 0x2f800000ff077424 */ /* 0x000fc600078e00ff */
[----:B------:R-:W-:Y:S01]  /*0200*/  IADD3 R11, PT, PT, R5, 0x587c5, R10 ;  /* 0x000587c5050b7810 */ /* 0x000fe20007ffe00a */
[----:B------:R-:W-:-:S03]  /*0210*/  FFMA R12, R12, R7, 1.1641532182693481445e-10 ;  /* 0x2f0000000c0c7423 */ /* 0x000fc60000000007 */
[----:B------:R-:W-:-:S05]  /*0220*/  I2FP.F32.U32 R14, R11 ;  /* 0x0000000b000e7245 */ /* 0x000fca0000201000 */
[----:B------:R-:W-:-:S04]  /*0230*/  FFMA R14, R14, R7, 1.1641532182693481445e-10 ;  /* 0x2f0000000e0e7423 */ /* 0x000fc80000000007 */
[----:B------:R-:W-:-:S04]  /*0240*/  FMUL R9, R14, R14 ;  /* 0x0000000e0e097220 */ /* 0x000fc80000400000 */
[----:B------:R-:W-:-:S05]  /*0250*/  FFMA R9, R12, R12, R9 ;  /* 0x0000000c0c097223 */ /* 0x000fca0000000009 */
[----:B------:R-:W-:-:S13]  /*0260*/  FSETP.GTU.AND P1, PT, R9, 1, PT ;  /* 0x3f8000000900780b */ /* 0x000fda0003f2c000 */
[----:B------:R-:W2:Y:S01]  /*0270*/  @!P1 LDG.E R9, desc[UR6][R2.64] ;  /* 0x0000000602099981 */ /* 0x000ea2000c1e1900 */
[----:B------:R-:W-:Y:S01]  /*0280*/  SHF.R.U32.HI R11, RZ, 0x2, R4 ;  /* 0x00000002ff0b7819 */ /* 0x000fe20000011604 */
        /* <DEDUP_REMOVED lines=8> */
[----:B------:R-:W-:-:S05]  /*0310*/  IMAD.SHL.U32 R4, R6, 0x10, RZ ;  /* 0x0000001006047824 */ /* 0x000fca00078e00ff */
[----:B------:R-:W-:Y:S02]  /*0320*/  LOP3.LUT R11, R15, R11, R4, 0x96, !PT ;  /* 0x0000000b0f0b7212 */ /* 0x000fe400078e9604 */
[----:B------:R-:W-:Y:S02]  /*0330*/  IADD3 R4, PT, PT, R5, 0xb0f8a, R6 ;  /* 0x000b0f8a05047810 */ /* 0x000fe40007ffe006 */
[----:B------:R-:W-:Y:S02]  /*0340*/  LOP3.LUT R12, R11, R6, RZ, 0x3c, !PT ;  /* 0x000000060b0c7212 */ /* 0x000fe400078e3cff */
[----:B------:R-:W-:Y:S02]  /*0350*/  I2FP.F32.U32 R4, R4 ;  /* 0x0000000400047245 */ /* 0x000fe40000201000 */
[----:B------:R-:W-:-:S03]  /*0360*/  IADD3 R11, PT, PT, R5, 0x10974f, R12 ;  /* 0x0010974f050b7810 */ /* 0x000fc60007ffe00c */
[----:B------:R-:W-:Y:S01]  /*0370*/  FFMA R4, R4, R7, 1.1641532182693481445e-10 ;  /* 0x2f00000004047423 */ /* 0x000fe20000000007 */
[----:B------:R-:W-:-:S05]  /*0380*/  I2FP.F32.U32 R14, R11 ;  /* 0x0000000b000e7245 */ /* 0x000fca0000201000 */
[----:B------:R-:W-:-:S04]  /*0390*/  FFMA R14, R14, R7, 1.1641532182693481445e-10 ;  /* 0x2f0000000e0e7423 */ /* 0x000fc80000000007 */
[----:B------:R-:W-:-:S04]  /*03a0*/  FMUL R11, R14, R14 ;  /* 0x0000000e0e0b7220 */ /* 0x000fc80000400000 */
[----:B------:R-:W-:-:S05]  /*03b0*/  FFMA R11, R4, R4, R11 ;  /* 0x00000004040b7223 */ /* 0x000fca000000000b */
[----:B------:R-:W-:Y:S01]  /*03c0*/  FSETP.GTU.AND P0, PT, R11, 1, PT ;  /* 0x3f8000000b00780b */ /* 0x000fe20003f0c000 */
[----:B--2---:R-:W-:-:S05]  /*03d0*/  @!P1 FADD R11, R9, 1 ;  /* 0x3f800000090b9421 */ /* 0x004fca0000000000 */
[----:B------:R0:W-:Y:S07]  /*03e0*/  @!P1 STG.E desc[UR6][R2.64], R11 ;  /* 0x0000000b02009986 */ /* 0x0001ee000c101906 */
[----:B------:R-:W2:Y:S01]  /*03f0*/  @!P0 LDG.E R9, desc[UR6][R2.64] ;  /* 0x0000000602098981 */ /* 0x000ea2000c1e1900 */
[----:B------:R-:W-:Y:S01]  /*0400*/  SHF.R.U32.HI R13, RZ, 0x2, R0 ;  /* 0x00000002ff0d7819 */ /* 0x000fe20000011600 */
[----:B------:R-:W-:Y:S01]  /*0410*/  IMAD.SHL.U32 R15, R12, 0x10, RZ ;  /* 0x000000100c0f7824 */ /* 0x000fe200078e00ff */
[----:B------:R-:W-:-:S02]  /*0420*/  SHF.R.U32.HI R17, RZ, 0x2, R8 ;  /* 0x00000002ff117819 */ /* 0x000fc40000011608 */
[----:B------:R-:W-:Y:S02]  /*0430*/  LOP3.LUT R13, R13, R0, RZ, 0x3c, !PT ;  /* 0x000000000d0d7212 */ /* 0x000fe400078e3cff */
[----:B------:R-:W-:-:S03]  /*0440*/  LOP3.LUT R17, R17, R8, RZ, 0x3c, !PT ;  /* 0x0000000811117212 */ /* 0x000fc600078e3cff */
[----:B------:R-:W-:Y:S02]  /*0450*/  IMAD.SHL.U32 R0, R13, 0x2, RZ ;  /* 0x000000020d007824 */ /* 0x000fe400078e00ff */
[----:B------:R-:W-:-:S03]  /*0460*/  IMAD.SHL.U32 R4, R17, 0x2, RZ ;  /* 0x0000000211047824 */ /* 0x000fc600078e00ff */
[----:B------:R-:W-:-:S04]  /*0470*/  LOP3.LUT R0, R12, R15, R0, 0x96, !PT ;  /* 0x0000000f0c007212 */ /* 0x000fc800078e9600 */
[----:B------:R-:W-:-:S05]  /*0480*/  LOP3.LUT R8, R0, R13, RZ, 0x3c, !PT ;  /* 0x0000000d00087212 */ /* 0x000fca00078e3cff */
[----:B------:R-:W-:-:S05]  /*0490*/  IMAD.SHL.U32 R0, R8, 0x10, RZ ;  /* 0x0000001008007824 */ /* 0x000fca00078e00ff */
[----:B------:R-:W-:Y:S02]  /*04a0*/  LOP3.LUT R17, R17, R4, R0, 0x96, !PT ;  /* 0x0000000411117212 */ /* 0x000fe400078e9600 */
[----:B------:R-:W-:Y:S02]  /*04b0*/  IADD3 R0, PT, PT, R5, 0x161f14, R8 ;  /* 0x00161f1405007810 */ /* 0x000fe40007ffe008 */
[----:B------:R-:W-:Y:S02]  /*04c0*/  LOP3.LUT R4, R17, R8, RZ, 0x3c, !PT ;  /* 0x0000000811047212 */ /* 0x000fe400078e3cff */
[----:B------:R-:W-:Y:S02]  /*04d0*/  I2FP.F32.U32 R0, R0 ;  /* 0x0000000000007245 */ /* 0x000fe40000201000 */
[----:B0-----:R-:W-:-:S03]  /*04e0*/  IADD3 R11, PT, PT, R5, 0x1ba6d9, R4 ;  /* 0x001ba6d9050b7810 */ /* 0x001fc60007ffe004 */
        /* <DEDUP_REMOVED lines=33> */
[----:B------:R-:W-:Y:S01]  /*0700*/  UIADD3 UR4, UPT, UPT, UR4, 0x4, URZ ;  /* 0x0000000404047890 */ /* 0x000fe2000fffe0ff */
[----:B------:R-:W-:-:S03]  /*0710*/  VIADD R5, R5, 0x2c3e28 ;  /* 0x002c3e2805057836 */ /* 0x000fc60000000000 */
[----:B------:R-:W-:Y:S01]  /*0720*/  UISETP.NE.AND UP0, UPT, UR4, 0x989680, UPT ;  /* 0x009896800400788c */ /* 0x000fe2000bf05270 */
[----:B--2---:R-:W-:-:S05]  /*0730*/  @!P0 FADD R7, R7, 1 ;  /* 0x3f80000007078421 */ /* 0x004fca0000000000 */
[----:B------:R0:W-:Y:S03]  /*0740*/  @!P0 STG.E desc[UR6][R2.64], R7 ;  /* 0x0000000702008986 */ /* 0x0001e6000c101906 */
[----:B------:R-:W-:Y:S05]  /*0750*/  BRA.U UP0, `(.L_x_0) ;  /* 0xfffffff9006c7547 */ /* 0x000fea000b83ffff */
[----:B------:R-:W-:Y:S05]  /*0760*/  EXIT ;  /* 0x000000000000794d */ /* 0x000fea0003800000 */
.L_x_1:
[----:B------:R-:W-:-:S00]  /*0770*/  BRA `(.L_x_1) ;  /* 0xfffffffc00fc7947 */ /* 0x000fc0000383ffff */
[----:B------:R-:W-:-:S00]  /*0780*/  NOP ;  /* 0x0000000000007918 */ /* 0x000fc00000000000 */
[----:B------:R-:W-:-:S00]  /*0790*/  NOP ;  /* 0x0000000000007918 */ /* 0x000fc00000000000 */
[----:B------:R-:W-:-:S00]  /*07a0*/  NOP ;  /* 0x0000000000007918 */ /* 0x000fc00000000000 */
[----:B------:R-:W-:-:S00]  /*07b0*/  NOP ;  /* 0x0000000000007918 */ /* 0x000fc00000000000 */
[----:B------:R-:W-:-:S00]  /*07c0*/  NOP ;  /* 0x0000000000007918 */ /* 0x000fc00000000000 */
[----:B------:R-:W-:-:S00]  /*07d0*/  NOP ;  /* 0x0000000000007918 */ /* 0x000fc00000000000 */
[----:B------:R-:W-:-:S00]  /*07e0*/  NOP ;  /* 0x0000000000007918 */ /* 0x000fc00000000000 */
[----:B------:R-:W-:-:S00]  /*07f0*/  NOP ;  /* 0x0000000000007918 */ /* 0x000fc00000000000 */
.L_x_2:


//--------------------- .nv.global.init           --------------------------
	.section	.nv.global.init,"aw",@progbits
	.align	4
.nv.global.init:
	.type		mrg32k3aM1SubSeq,@object
	.size		mrg32k3aM1SubSeq,(mrg32k3aM2SubSeq - mrg32k3aM1SubSeq)
mrg32k3aM1SubSeq:
        /*0000*/ 	.byte	0x0b, 0xcc, 0xee, 0x04, 0x73, 0x29, 0x8b, 0x6f, 0xf6, 0x53, 0x03, 0xf6, 0x23, 0xf6, 0xea, 0xda
        /* <DEDUP_REMOVED lines=125> */
	.type		mrg32k3aM2SubSeq,@object
	.size		mrg32k3aM2SubSeq,(mrg32k3aM1 - mrg32k3aM2SubSeq)
mrg32k3aM2SubSeq:
        /* <DEDUP_REMOVED lines=126> */
	.type		mrg32k3aM1,@object
	.size		mrg32k3aM1,(mrg32k3aM1Seq - mrg32k3aM1)
mrg32k3aM1:
        /* <DEDUP_REMOVED lines=144> */
	.type		mrg32k3aM1Seq,@object
	.size		mrg32k3aM1Seq,(mrg32k3aM2 - mrg32k3aM1Seq)
mrg32k3aM1Seq:
        /* <DEDUP_REMOVED lines=144> */
	.type		mrg32k3aM2,@object
	.size		mrg32k3aM2,(mrg32k3aM2Seq - mrg32k3aM2)
mrg32k3aM2:
        /* <DEDUP_REMOVED lines=144> */
	.type		mrg32k3aM2Seq,@object
	.size		mrg32k3aM2Seq,(precalc_xorwow_matrix - mrg32k3aM2Seq)
mrg32k3aM2Seq:
        /* <DEDUP_REMOVED lines=144> */
	.type		precalc_xorwow_matrix,@object
	.size		precalc_xorwow_matrix,(precalc_xorwow_offset_matrix - precalc_xorwow_matrix)
precalc_xorwow_matrix:
        /* <DEDUP_REMOVED lines=6400> */
	.type		precalc_xorwow_offset_matrix,@object
	.size		precalc_xorwow_offset_matrix,(.L_1 - precalc_xorwow_offset_matrix)
precalc_xorwow_offset_matrix:
        /* <DEDUP_REMOVED lines=6400> */
.L_1:


//--------------------- .nv.shared.reserved.0     --------------------------
	.section	.nv.shared.reserved.0,"aw",@nobits
	.weak		__nv_reservedSMEM_offset_0_alias
	.size		__nv_reservedSMEM_offset_0_alias, 0, 64
	.other		__nv_reservedSMEM_offset_0_alias,@"STO_CUDA_RESERVED_SHARED STV_DEFAULT"
__nv_reservedSMEM_offset_0_alias:
	.zero		0
	.zero		64


//--------------------- .nv.constant0._Z6mcarloPfi --------------------------
	.section	.nv.constant0._Z6mcarloPfi,"a",@progbits
	.sectionflags	@""
	.align	4
.nv.constant0._Z6mcarloPfi:
	.zero		908


//--------------------- SYMBOLS --------------------------

	.type		.nv.reservedSmem.offset0,@object
	.size		.nv.reservedSmem.offset0,0x4
